	.headerflags	@"EF_CUDA_TEXMODE_UNIFIED EF_CUDA_64BIT_ADDRESS EF_CUDA_ACCELERATORS EF_CUDA_SM90 EF_CUDA_VIRTUAL_SM(EF_CUDA_SM90)"
	.elftype	@"ET_EXEC"


//--------------------- .nv.info                  --------------------------
	.section	.nv.info,"",@"SHT_CUDA_INFO"
	.align	4


	//----- nvinfo : EIATTR_REGCOUNT
	.align		4
        /*0000*/ 	.byte	0x04, 0x2f
        /*0002*/ 	.short	(.L_1 - .L_0)
	.align		4
.L_0:
        /*0004*/ 	.word	index@(triton_poi_fused_cat_6)
        /*0008*/ 	.word	0x00000018


	//----- nvinfo : EIATTR_MIN_STACK_SIZE
	.align		4
.L_1:
        /*000c*/ 	.byte	0x04, 0x12
        /*000e*/ 	.short	(.L_3 - .L_2)
	.align		4
.L_2:
        /*0010*/ 	.word	index@(triton_poi_fused_cat_6)
        /*0014*/ 	.word	0x00000000


	//----- nvinfo : EIATTR_FRAME_SIZE
	.align		4
.L_3:
        /*0018*/ 	.byte	0x04, 0x11
        /*001a*/ 	.short	(.L_5 - .L_4)
	.align		4
.L_4:
        /*001c*/ 	.word	index@(triton_poi_fused_cat_6)
        /*0020*/ 	.word	0x00000000


	//----- nvinfo : EIATTR_MIN_STACK_SIZE
	.align		4
.L_5:
        /*0024*/ 	.byte	0x04, 0x12
        /*0026*/ 	.short	(.L_7 - .L_6)
	.align		4
.L_6:
        /*0028*/ 	.word	index@(triton_poi_fused_cat_6)
        /*002c*/ 	.word	0x00000000
.L_7:


//--------------------- .nv.info.triton_poi_fused_cat_6 --------------------------
	.section	.nv.info.triton_poi_fused_cat_6,"",@"SHT_CUDA_INFO"
	.sectionflags	@""
	.align	4


	//----- nvinfo : EIATTR_CUDA_API_VERSION
	.align		4
        /*0000*/ 	.byte	0x04, 0x37
        /*0002*/ 	.short	(.L_9 - .L_8)
.L_8:
        /*0004*/ 	.word	0x0000007c


	//----- nvinfo : EIATTR_KPARAM_INFO
	.align		4
.L_9:
        /*0008*/ 	.byte	0x04, 0x17
        /*000a*/ 	.short	(.L_11 - .L_10)
.L_10:
        /*000c*/ 	.word	0x00000000
        /*0010*/ 	.short	0x0008
        /*0012*/ 	.short	0x0040
        /*0014*/ 	.byte	0x00, 0xf0, 0x11, 0x00


	//----- nvinfo : EIATTR_KPARAM_INFO
	.align		4
.L_11:
        /*0018*/ 	.byte	0x04, 0x17
        /*001a*/ 	.short	(.L_13 - .L_12)
.L_12:
        /*001c*/ 	.word	0x00000000
        /*0020*/ 	.short	0x0007
        /*0022*/ 	.short	0x0038
        /*0024*/ 	.byte	0x00, 0xf4, 0x21, 0x00


	//----- nvinfo : EIATTR_KPARAM_INFO
	.align		4
.L_13:
        /*0028*/ 	.byte	0x04, 0x17
        /*002a*/ 	.short	(.L_15 - .L_14)
.L_14:
        /*002c*/ 	.word	0x00000000
        /*0030*/ 	.short	0x0006
        /*0032*/ 	.short	0x0030
        /*0034*/ 	.byte	0x00, 0xf4, 0x21, 0x00


	//----- nvinfo : EIATTR_KPARAM_INFO
	.align		4
.L_15:
        /*0038*/ 	.byte	0x04, 0x17
        /*003a*/ 	.short	(.L_17 - .L_16)
.L_16:
        /*003c*/ 	.word	0x00000000
        /*0040*/ 	.short	0x0005
        /*0042*/ 	.short	0x0028
        /*0044*/ 	.byte	0x00, 0xf4, 0x21, 0x00


	//----- nvinfo : EIATTR_KPARAM_INFO
	.align		4
.L_17:
        /*0048*/ 	.byte	0x04, 0x17
        /*004a*/ 	.short	(.L_19 - .L_18)
.L_18:
        /*004c*/ 	.word	0x00000000
        /*0050*/ 	.short	0x0004
        /*0052*/ 	.short	0x0020
        /*0054*/ 	.byte	0x00, 0xf4, 0x21, 0x00


	//----- nvinfo : EIATTR_KPARAM_INFO
	.align		4
.L_19:
        /*0058*/ 	.byte	0x04, 0x17
        /*005a*/ 	.short	(.L_21 - .L_20)
.L_20:
        /*005c*/ 	.word	0x00000000
        /*0060*/ 	.short	0x0003
        /*0062*/ 	.short	0x0018
        /*0064*/ 	.byte	0x00, 0xf4, 0x21, 0x00


	//----- nvinfo : EIATTR_KPARAM_INFO
	.align		4
.L_21:
        /*0068*/ 	.byte	0x04, 0x17
        /*006a*/ 	.short	(.L_23 - .L_22)
.L_22:
        /*006c*/ 	.word	0x00000000
        /*0070*/ 	.short	0x0002
        /*0072*/ 	.short	0x0010
        /*0074*/ 	.byte	0x00, 0xf4, 0x21, 0x00


	//----- nvinfo : EIATTR_KPARAM_INFO
	.align		4
.L_23:
        /*0078*/ 	.byte	0x04, 0x17
        /*007a*/ 	.short	(.L_25 - .L_24)
.L_24:
        /*007c*/ 	.word	0x00000000
        /*0080*/ 	.short	0x0001
        /*0082*/ 	.short	0x0008
        /*0084*/ 	.byte	0x00, 0xf4, 0x21, 0x00


	//----- nvinfo : EIATTR_KPARAM_INFO
	.align		4
.L_25:
        /*0088*/ 	.byte	0x04, 0x17
        /*008a*/ 	.short	(.L_27 - .L_26)
.L_26:
        /*008c*/ 	.word	0x00000000
        /*0090*/ 	.short	0x0000
        /*0092*/ 	.short	0x0000
        /*0094*/ 	.byte	0x00, 0xf4, 0x21, 0x00


	//----- nvinfo : EIATTR_SPARSE_MMA_MASK
	.align		4
.L_27:
        /*0098*/ 	.byte	0x03, 0x50
        /*009a*/ 	.short	0x0000


	//----- nvinfo : EIATTR_MAXREG_COUNT
	.align		4
        /*009c*/ 	.byte	0x03, 0x1b
        /*009e*/ 	.short	0x00ff


	//----- nvinfo : EIATTR_EXIT_INSTR_OFFSETS
	.align		4
        /*00a0*/ 	.byte	0x04, 0x1c
        /*00a2*/ 	.short	(.L_29 - .L_28)


	//   ....[0]....
.L_28:
        /*00a4*/ 	.word	0x00000520


	//   ....[1]....
        /*00a8*/ 	.word	0x00000540


	//----- nvinfo : EIATTR_REQNTID
	.align		4
.L_29:
        /*00ac*/ 	.byte	0x04, 0x10
        /*00ae*/ 	.short	(.L_31 - .L_30)
.L_30:
        /*00b0*/ 	.word	0x00000080
        /*00b4*/ 	.word	0x00000001
        /*00b8*/ 	.word	0x00000001


	//----- nvinfo : EIATTR_CBANK_PARAM_SIZE
	.align		4
.L_31:
        /*00bc*/ 	.byte	0x03, 0x19
        /*00be*/ 	.short	0x0044


	//----- nvinfo : EIATTR_PARAM_CBANK
	.align		4
        /*00c0*/ 	.byte	0x04, 0x0a
        /*00c2*/ 	.short	(.L_33 - .L_32)
	.align		4
.L_32:
        /*00c4*/ 	.word	index@(.nv.constant0.triton_poi_fused_cat_6)
        /*00c8*/ 	.short	0x0210
        /*00ca*/ 	.short	0x0044


	//----- nvinfo : EIATTR_SW_WAR
	.align		4
.L_33:
        /*00cc*/ 	.byte	0x04, 0x36
        /*00ce*/ 	.short	(.L_35 - .L_34)
.L_34:
        /*00d0*/ 	.word	0x00000008
.L_35:


//--------------------- .nv.callgraph             --------------------------
	.section	.nv.callgraph,"",@"SHT_CUDA_CALLGRAPH"
	.align	4
	.sectionentsize	8
	.align		4
        /*0000*/ 	.word	0x00000000
	.align		4
        /*0004*/ 	.word	0xffffffff
	.align		4
        /*0008*/ 	.word	0x00000000
	.align		4
        /*000c*/ 	.word	0xfffffffe
	.align		4
        /*0010*/ 	.word	0x00000000
	.align		4
        /*0014*/ 	.word	0xfffffffd
	.align		4
        /*0018*/ 	.word	0x00000000
	.align		4
        /*001c*/ 	.word	0xfffffffc


//--------------------- .text.triton_poi_fused_cat_6 --------------------------
	.section	.text.triton_poi_fused_cat_6,"ax",@progbits
	.align	128
        .global         triton_poi_fused_cat_6
        .type           triton_poi_fused_cat_6,@function
        .size           triton_poi_fused_cat_6,(.L_x_1 - triton_poi_fused_cat_6)
        .other          triton_poi_fused_cat_6,@"STO_CUDA_ENTRY STV_DEFAULT"
triton_poi_fused_cat_6:
.text.triton_poi_fused_cat_6:
[----:B------:R-:W0:Y:S01]  /*0000*/  LDC R1, c[0x0][0x28] ;  /* 0x00000a00ff017b82 */ /* 0x000e220000000800 */
[----:B------:R-:W1:Y:S07]  /*0010*/  S2R R0, SR_TID.X ;  /* 0x0000000000007919 */ /* 0x000e6e0000002100 */
[----:B------:R-:W2:Y:S01]  /*0020*/  LDC.64 R4, c[0x0][0x220] ;  /* 0x00008800ff047b82 */ /* 0x000ea20000000a00 */
[----:B------:R-:W-:Y:S01]  /*0030*/  ULDC.64 UR4, c[0x0][0x208] ;  /* 0x0000820000047ab9 */ /* 0x000fe20000000a00 */
[----:B------:R-:W3:Y:S06]  /*0040*/  S2R R3, SR_CTAID.X ;  /* 0x0000000000037919 */ /* 0x000eec0000002500 */
[----:B------:R-:W4:Y:S08]  /*0050*/  LDC.64 R16, c[0x0][0x228] ;  /* 0x00008a00ff107b82 */ /* 0x000f300000000a00 */
[----:B------:R-:W5:Y:S01]  /*0060*/  LDC.64 R12, c[0x0][0x230] ;  /* 0x00008c00ff0c7b82 */ /* 0x000f620000000a00 */
[----:B-1----:R-:W-:-:S02]  /*0070*/  LOP3.LUT R0, R0, 0x7f, RZ, 0xc0, !PT ;  /* 0x0000007f00007812 */ /* 0x002fc400078ec0ff */
[----:B---3--:R-:W-:-:S03]  /*0080*/  SHF.R.S32.HI R2, RZ, 0x18, R3 ;  /* 0x00000018ff027819 */ /* 0x008fc60000011403 */
[----:B------:R-:W-:Y:S01]  /*0090*/  IMAD R0, R3, 0x80, R0 ;  /* 0x0000008003007824 */ /* 0x000fe200078e0200 */
[----:B------:R-:W-:-:S03]  /*00a0*/  SGXT R3, R2, 0x1 ;  /* 0x000000010203781a */ /* 0x000fc60000000200 */
[----:B------:R-:W-:Y:S01]  /*00b0*/  IMAD.HI R8, R0, 0x66666667, RZ ;  /* 0x6666666700087827 */ /* 0x000fe200078e02ff */
[----:B------:R-:W-:-:S04]  /*00c0*/  LEA.HI R3, R3, R0, RZ, 0x4 ;  /* 0x0000000003037211 */ /* 0x000fc800078f20ff */
[----:B------:R-:W-:Y:S02]  /*00d0*/  SHF.R.S32.HI R2, RZ, 0x4, R3 ;  /* 0x00000004ff027819 */ /* 0x000fe40000011403 */
[----:B------:R-:W-:-:S03]  /*00e0*/  LOP3.LUT R11, R3, 0xfffffff0, RZ, 0xc0, !PT ;  /* 0xfffffff0030b7812 */ /* 0x000fc600078ec0ff */
[----:B------:R-:W-:-:S05]  /*00f0*/  IMAD.HI R6, R2, 0x66666667, RZ ;  /* 0x6666666702067827 */ /* 0x000fca00078e02ff */
[----:B------:R-:W-:-:S04]  /*0100*/  SHF.R.U32.HI R7, RZ, 0x1f, R6 ;  /* 0x0000001fff077819 */ /* 0x000fc80000011606 */
[----:B------:R-:W-:Y:S02]  /*0110*/  LEA.HI.SX32 R9, R6, R7, 0x1a ;  /* 0x0000000706097211 */ /* 0x000fe400078fd2ff */
[----:B------:R-:W1:Y:S03]  /*0120*/  LDC.64 R6, c[0x0][0x218] ;  /* 0x00008600ff067b82 */ /* 0x000e660000000a00 */
[----:B------:R-:W-:Y:S01]  /*0130*/  IMAD R2, R9, -0xa0, R2 ;  /* 0xffffff6009027824 */ /* 0x000fe200078e0202 */
[----:B------:R-:W-:-:S03]  /*0140*/  SHF.R.U32.HI R9, RZ, 0x1f, R8 ;  /* 0x0000001fff097819 */ /* 0x000fc60000011608 */
[C---:B------:R-:W-:Y:S01]  /*0150*/  VIADD R14, R2.reuse, 0xffffffc0 ;  /* 0xffffffc0020e7836 */ /* 0x040fe20000000000 */
[----:B------:R-:W-:Y:S02]  /*0160*/  LOP3.LUT R18, R2, 0xffffffe0, RZ, 0xc0, !PT ;  /* 0xffffffe002127812 */ /* 0x000fe400078ec0ff */
[----:B------:R-:W-:Y:S01]  /*0170*/  LEA.HI.SX32 R3, R8, R9, 0x16 ;  /* 0x0000000908037211 */ /* 0x000fe200078fb2ff */
[----:B------:R-:W-:Y:S01]  /*0180*/  IMAD.IADD R8, R0, 0x1, -R11 ;  /* 0x0000000100087824 */ /* 0x000fe200078e0a0b */
[----:B------:R-:W-:-:S03]  /*0190*/  ISETP.NE.AND P1, PT, R18, 0x40, PT ;  /* 0x000000401200780c */ /* 0x000fc60003f25270 */
[----:B------:R-:W-:Y:S01]  /*01a0*/  IMAD R19, R3, 0x200, R8 ;  /* 0x0000020003137824 */ /* 0x000fe200078e0208 */
[----:B------:R-:W-:Y:S01]  /*01b0*/  ISETP.LT.AND P3, PT, R0, 0x2800, !P1 ;  /* 0x000028000000780c */ /* 0x000fe20004f61270 */
[----:B------:R-:W3:Y:S02]  /*01c0*/  LDC.64 R8, c[0x0][0x238] ;  /* 0x00008e00ff087b82 */ /* 0x000ee40000000a00 */
[C---:B------:R-:W-:Y:S02]  /*01d0*/  IMAD R11, R14.reuse, 0x10, R19 ;  /* 0x000000100e0b7824 */ /* 0x040fe400078e0213 */
[----:B--2---:R-:W-:-:S04]  /*01e0*/  IMAD.WIDE R14, R14, 0x4, R4 ;  /* 0x000000040e0e7825 */ /* 0x004fc800078e0204 */
[----:B-1----:R-:W-:Y:S01]  /*01f0*/  IMAD.WIDE R10, R11, 0x4, R6 ;  /* 0x000000040b0a7825 */ /* 0x002fe200078e0206 */
[----:B------:R-:W-:Y:S01]  /*0200*/  CS2R R6, SRZ ;  /* 0x0000000000067805 */ /* 0x000fe2000001ff00 */
[----:B------:R-:W1:Y:S05]  /*0210*/  LDC.64 R4, c[0x0][0x240] ;  /* 0x00009000ff047b82 */ /* 0x000e6a0000000a00 */
[----:B------:R2:W3:Y:S04]  /*0220*/  @P3 LDG.E R7, desc[UR4][R10.64] ;  /* 0x000000040a073981 */ /* 0x0004e8000c1e1900 */
[----:B------:R4:W3:Y:S01]  /*0230*/  @P3 LDG.E.EL R6, desc[UR4][R14.64] ;  /* 0x000000040e063981 */ /* 0x0008e2000c2e1900 */
[----:B------:R-:W-:Y:S01]  /*0240*/  ISETP.NE.AND P0, PT, R18, 0x60, PT ;  /* 0x000000601200780c */ /* 0x000fe20003f05270 */
[C---:B------:R-:W-:Y:S01]  /*0250*/  IMAD R19, R2.reuse, 0x10, R19 ;  /* 0x0000001002137824 */ /* 0x040fe200078e0213 */
[C---:B------:R-:W-:Y:S01]  /*0260*/  ISETP.GT.AND P4, PT, R2.reuse, 0x7f, PT ;  /* 0x0000007f0200780c */ /* 0x040fe20003f84270 */
[----:B-----5:R-:W-:Y:S01]  /*0270*/  IMAD.WIDE R12, R2, 0x4, R12 ;  /* 0x00000004020c7825 */ /* 0x020fe200078e020c */
[----:B------:R-:W-:-:S02]  /*0280*/  ISETP.LT.AND P5, PT, R0, 0x2800, !P0 ;  /* 0x000028000000780c */ /* 0x000fc400047a1270 */
[----:B--2---:R-:W-:Y:S02]  /*0290*/  CS2R R10, SRZ ;  /* 0x00000000000a7805 */ /* 0x004fe4000001ff00 */
[----:B------:R-:W-:Y:S01]  /*02a0*/  ISETP.LT.AND P6, PT, R0, 0x2800, P4 ;  /* 0x000028000000780c */ /* 0x000fe200027c1270 */
[C---:B------:R-:W-:Y:S02]  /*02b0*/  VIADD R21, R19.reuse, 0xfffffa00 ;  /* 0xfffffa0013157836 */ /* 0x040fe40000000000 */
[----:B0---4-:R-:W-:Y:S02]  /*02c0*/  VIADD R15, R19, 0xfffff800 ;  /* 0xfffff800130f7836 */ /* 0x011fe40000000000 */
[----:B------:R-:W-:Y:S01]  /*02d0*/  IMAD.WIDE R16, R21, 0x4, R16 ;  /* 0x0000000415107825 */ /* 0x000fe200078e0210 */
[----:B------:R-:W-:-:S03]  /*02e0*/  CS2R R18, SRZ ;  /* 0x0000000000127805 */ /* 0x000fc6000001ff00 */
[----:B---3--:R-:W-:Y:S01]  /*02f0*/  IMAD.WIDE R14, R15, 0x4, R8 ;  /* 0x000000040f0e7825 */ /* 0x008fe200078e0208 */
[----:B------:R0:W2:Y:S01]  /*0300*/  @P5 LDG.E.EL R10, desc[UR4][R12.64+-0x180] ;  /* 0xfffe80040c0a5981 */ /* 0x0000a2000c2e1900 */
[----:B------:R-:W3:Y:S02]  /*0310*/  LDC.64 R8, c[0x0][0x210] ;  /* 0x00008400ff087b82 */ /* 0x000ee40000000a00 */
[C---:B-1----:R-:W-:Y:S01]  /*0320*/  IMAD.WIDE R4, R2.reuse, 0x4, R4 ;  /* 0x0000000402047825 */ /* 0x042fe200078e0204 */
[----:B------:R-:W4:Y:S04]  /*0330*/  @P5 LDG.E R11, desc[UR4][R16.64] ;  /* 0x00000004100b5981 */ /* 0x000f28000c1e1900 */
[----:B------:R-:W5:Y:S04]  /*0340*/  @P6 LDG.E R18, desc[UR4][R14.64] ;  /* 0x000000040e126981 */ /* 0x000f68000c1e1900 */
[----:B------:R-:W5:Y:S01]  /*0350*/  @P6 LDG.E.EL R19, desc[UR4][R4.64+-0x200] ;  /* 0xfffe000404136981 */ /* 0x000f62000c2e1900 */
[----:B------:R-:W-:Y:S01]  /*0360*/  ISETP.GE.AND P2, PT, R2, 0x40, PT ;  /* 0x000000400200780c */ /* 0x000fe20003f46270 */
[----:B------:R-:W-:-:S04]  /*0370*/  IMAD R2, R3, -0xa00, R0 ;  /* 0xfffff60003027824 */ /* 0x000fc800078e0200 */
[----:B------:R-:W-:-:S04]  /*0380*/  IMAD R3, R3, 0x400, R2 ;  /* 0x0000040003037824 */ /* 0x000fc800078e0202 */
[----:B---3--:R-:W-:Y:S02]  /*0390*/  IMAD.WIDE R8, R3, 0x4, R8 ;  /* 0x0000000403087825 */ /* 0x008fe400078e0208 */
[----:B------:R-:W1:Y:S01]  /*03a0*/  LDC.64 R2, c[0x0][0x248] ;  /* 0x00009200ff027b82 */ /* 0x000e620000000a00 */
[----:B0-----:R-:W-:Y:S02]  /*03b0*/  SEL R12, R7, RZ, P3 ;  /* 0x000000ff070c7207 */ /* 0x001fe40001800000 */
[----:B------:R-:W-:Y:S01]  /*03c0*/  SEL R7, R6, RZ, P3 ;  /* 0x000000ff06077207 */ /* 0x000fe20001800000 */
[----:B------:R-:W-:Y:S01]  /*03d0*/  IMAD.MOV.U32 R6, RZ, RZ, RZ ;  /* 0x000000ffff067224 */ /* 0x000fe200078e00ff */
[----:B------:R-:W-:-:S13]  /*03e0*/  ISETP.LT.AND P3, PT, R0, 0x2800, !P2 ;  /* 0x000028000000780c */ /* 0x000fda0005761270 */
[----:B------:R-:W3:Y:S01]  /*03f0*/  @P3 LDG.E R6, desc[UR4][R8.64] ;  /* 0x0000000408063981 */ /* 0x000ee2000c1e1900 */
[----:B-1----:R-:W-:Y:S01]  /*0400*/  IMAD.WIDE R2, R0, 0x4, R2 ;  /* 0x0000000400027825 */ /* 0x002fe200078e0202 */
[----:B--2---:R-:W-:Y:S02]  /*0410*/  SEL R10, R10, RZ, P5 ;  /* 0x000000ff0a0a7207 */ /* 0x004fe40002800000 */
[----:B----4-:R-:W-:Y:S02]  /*0420*/  SEL R11, R11, RZ, P5 ;  /* 0x000000ff0b0b7207 */ /* 0x010fe40002800000 */
[----:B-----5:R-:W-:Y:S02]  /*0430*/  SEL R18, R18, RZ, P6 ;  /* 0x000000ff12127207 */ /* 0x020fe40003000000 */
[C---:B------:R-:W-:Y:S01]  /*0440*/  FSETP.GT.AND P5, PT, R11.reuse, -R10, PT ;  /* 0x8000000a0b00720b */ /* 0x040fe20003fa4000 */
[----:B------:R-:W-:Y:S01]  /*0450*/  FADD R10, R11, R10 ;  /* 0x0000000a0b0a7221 */ /* 0x000fe20000000000 */
[----:B------:R-:W-:-:S04]  /*0460*/  SEL R19, R19, RZ, P6 ;  /* 0x000000ff13137207 */ /* 0x000fc80003000000 */
[C---:B------:R-:W-:Y:S01]  /*0470*/  FSETP.GT.AND P6, PT, R18.reuse, -R19, PT ;  /* 0x800000131200720b */ /* 0x040fe20003fc4000 */
[----:B------:R-:W-:-:S06]  /*0480*/  FADD R19, R18, R19 ;  /* 0x0000001312137221 */ /* 0x000fcc0000000000 */
[----:B------:R-:W-:Y:S01]  /*0490*/  @!P5 FMUL R10, R10, 0.20000000298023223877 ;  /* 0x3e4ccccd0a0ad820 */ /* 0x000fe20000400000 */
[C---:B------:R-:W-:Y:S01]  /*04a0*/  FSETP.GT.AND P5, PT, R12.reuse, -R7, PT ;  /* 0x800000070c00720b */ /* 0x040fe20003fa4000 */
[----:B------:R-:W-:-:S04]  /*04b0*/  FADD R7, R12, R7 ;  /* 0x000000070c077221 */ /* 0x000fc80000000000 */
[----:B------:R-:W-:Y:S01]  /*04c0*/  @!P6 FMUL R19, R19, 0.20000000298023223877 ;  /* 0x3e4ccccd1313e820 */ /* 0x000fe20000400000 */
[----:B------:R-:W-:-:S04]  /*04d0*/  ISETP.GE.AND P6, PT, R0, 0x2800, PT ;  /* 0x000028000000780c */ /* 0x000fc80003fc6270 */
[----:B------:R-:W-:-:S03]  /*04e0*/  @P0 FSEL R10, R19, RZ, P4 ;  /* 0x000000ff130a0208 */ /* 0x000fc60002000000 */
[----:B------:R-:W-:Y:S01]  /*04f0*/  @!P5 FMUL R7, R7, 0.20000000298023223877 ;  /* 0x3e4ccccd0707d820 */ /* 0x000fe20000400000 */
[----:B---3--:R-:W-:-:S04]  /*0500*/  SEL R5, R6, RZ, P3 ;  /* 0x000000ff06057207 */ /* 0x008fc80001800000 */
[----:B------:R-:W-:Y:S01]  /*0510*/  @P2 FSEL R5, R7, R10, !P1 ;  /* 0x0000000a07052208 */ /* 0x000fe20004800000 */
[----:B------:R-:W-:Y:S06]  /*0520*/  @P6 EXIT ;  /* 0x000000000000694d */ /* 0x000fec0003800000 */
[----:B------:R-:W-:Y:S01]  /*0530*/  STG.E desc[UR4][R2.64], R5 ;  /* 0x0000000502007986 */ /* 0x000fe2000c101904 */
[----:B------:R-:W-:Y:S05]  /*0540*/  EXIT ;  /* 0x000000000000794d */ /* 0x000fea0003800000 */
.L_x_0:
[----:B------:R-:W-:-:S00]  /*0550*/  BRA `(.L_x_0) ;  /* 0xfffffffc00fc7947 */ /* 0x000fc0000383ffff */
[----:B------:R-:W-:-:S00]  /*0560*/  NOP ;  /* 0x0000000000007918 */ /* 0x000fc00000000000 */
        /* <DEDUP_REMOVED lines=9> */
.L_x_1:


//--------------------- .nv.constant0.triton_poi_fused_cat_6 --------------------------
	.section	.nv.constant0.triton_poi_fused_cat_6,"a",@progbits
	.sectionflags	@""
	.align	4
.nv.constant0.triton_poi_fused_cat_6:
	.zero		596
